	.headerflags	@"EF_CUDA_TEXMODE_UNIFIED EF_CUDA_64BIT_ADDRESS EF_CUDA_ACCELERATORS EF_CUDA_SM90 EF_CUDA_VIRTUAL_SM(EF_CUDA_SM90)"
	.elftype	@"ET_EXEC"


//--------------------- .nv.info                  --------------------------
	.section	.nv.info,"",@"SHT_CUDA_INFO"
	.align	4


	//----- nvinfo : EIATTR_REGCOUNT
	.align		4
        /*0000*/ 	.byte	0x04, 0x2f
        /*0002*/ 	.short	(.L_3 - .L_2)
	.align		4
.L_2:
        /*0004*/ 	.word	index@(triton_poi_fused__native_batch_norm_legit_no_training_1)
        /*0008*/ 	.word	0x00000014


	//----- nvinfo : EIATTR_MIN_STACK_SIZE
	.align		4
.L_3:
        /*000c*/ 	.byte	0x04, 0x12
        /*000e*/ 	.short	(.L_5 - .L_4)
	.align		4
.L_4:
        /*0010*/ 	.word	index@(triton_poi_fused__native_batch_norm_legit_no_training_1)
        /*0014*/ 	.word	0x00000000


	//----- nvinfo : EIATTR_FRAME_SIZE
	.align		4
.L_5:
        /*0018*/ 	.byte	0x04, 0x11
        /*001a*/ 	.short	(.L_7 - .L_6)
	.align		4
.L_6:
        /*001c*/ 	.word	index@(triton_poi_fused__native_batch_norm_legit_no_training_1)
        /*0020*/ 	.word	0x00000000


	//----- nvinfo : EIATTR_MIN_STACK_SIZE
	.align		4
.L_7:
        /*0024*/ 	.byte	0x04, 0x12
        /*0026*/ 	.short	(.L_9 - .L_8)
	.align		4
.L_8:
        /*0028*/ 	.word	index@(triton_poi_fused__native_batch_norm_legit_no_training_1)
        /*002c*/ 	.word	0x00000000
.L_9:


//--------------------- .nv.info.triton_poi_fused__native_batch_norm_legit_no_training_1 --------------------------
	.section	.nv.info.triton_poi_fused__native_batch_norm_legit_no_training_1,"",@"SHT_CUDA_INFO"
	.sectionflags	@""
	.align	4


	//----- nvinfo : EIATTR_CUDA_API_VERSION
	.align		4
        /*0000*/ 	.byte	0x04, 0x37
        /*0002*/ 	.short	(.L_11 - .L_10)
.L_10:
        /*0004*/ 	.word	0x0000007c


	//----- nvinfo : EIATTR_KPARAM_INFO
	.align		4
.L_11:
        /*0008*/ 	.byte	0x04, 0x17
        /*000a*/ 	.short	(.L_13 - .L_12)
.L_12:
        /*000c*/ 	.word	0x00000000
        /*0010*/ 	.short	0x0006
        /*0012*/ 	.short	0x0030
        /*0014*/ 	.byte	0x00, 0xf0, 0x11, 0x00


	//----- nvinfo : EIATTR_KPARAM_INFO
	.align		4
.L_13:
        /*0018*/ 	.byte	0x04, 0x17
        /*001a*/ 	.short	(.L_15 - .L_14)
.L_14:
        /*001c*/ 	.word	0x00000000
        /*0020*/ 	.short	0x0005
        /*0022*/ 	.short	0x0028
        /*0024*/ 	.byte	0x00, 0xf4, 0x21, 0x00


	//----- nvinfo : EIATTR_KPARAM_INFO
	.align		4
.L_15:
        /*0028*/ 	.byte	0x04, 0x17
        /*002a*/ 	.short	(.L_17 - .L_16)
.L_16:
        /*002c*/ 	.word	0x00000000
        /*0030*/ 	.short	0x0004
        /*0032*/ 	.short	0x0020
        /*0034*/ 	.byte	0x00, 0xf4, 0x21, 0x00


	//----- nvinfo : EIATTR_KPARAM_INFO
	.align		4
.L_17:
        /*0038*/ 	.byte	0x04, 0x17
        /*003a*/ 	.short	(.L_19 - .L_18)
.L_18:
        /*003c*/ 	.word	0x00000000
        /*0040*/ 	.short	0x0003
        /*0042*/ 	.short	0x0018
        /*0044*/ 	.byte	0x00, 0xf4, 0x21, 0x00


	//----- nvinfo : EIATTR_KPARAM_INFO
	.align		4
.L_19:
        /*0048*/ 	.byte	0x04, 0x17
        /*004a*/ 	.short	(.L_21 - .L_20)
.L_20:
        /*004c*/ 	.word	0x00000000
        /*0050*/ 	.short	0x0002
        /*0052*/ 	.short	0x0010
        /*0054*/ 	.byte	0x00, 0xf4, 0x21, 0x00


	//----- nvinfo : EIATTR_KPARAM_INFO
	.align		4
.L_21:
        /*0058*/ 	.byte	0x04, 0x17
        /*005a*/ 	.short	(.L_23 - .L_22)
.L_22:
        /*005c*/ 	.word	0x00000000
        /*0060*/ 	.short	0x0001
        /*0062*/ 	.short	0x0008
        /*0064*/ 	.byte	0x00, 0xf4, 0x21, 0x00


	//----- nvinfo : EIATTR_KPARAM_INFO
	.align		4
.L_23:
        /*0068*/ 	.byte	0x04, 0x17
        /*006a*/ 	.short	(.L_25 - .L_24)
.L_24:
        /*006c*/ 	.word	0x00000000
        /*0070*/ 	.short	0x0000
        /*0072*/ 	.short	0x0000
        /*0074*/ 	.byte	0x00, 0xf4, 0x21, 0x00


	//----- nvinfo : EIATTR_SPARSE_MMA_MASK
	.align		4
.L_25:
        /*0078*/ 	.byte	0x03, 0x50
        /*007a*/ 	.short	0x0000


	//----- nvinfo : EIATTR_MAXREG_COUNT
	.align		4
        /*007c*/ 	.byte	0x03, 0x1b
        /*007e*/ 	.short	0x00ff


	//----- nvinfo : EIATTR_EXIT_INSTR_OFFSETS
	.align		4
        /*0080*/ 	.byte	0x04, 0x1c
        /*0082*/ 	.short	(.L_27 - .L_26)


	//   ....[0]....
.L_26:
        /*0084*/ 	.word	0x00000310


	//   ....[1]....
        /*0088*/ 	.word	0x00000330


	//----- nvinfo : EIATTR_REQNTID
	.align		4
.L_27:
        /*008c*/ 	.byte	0x04, 0x10
        /*008e*/ 	.short	(.L_29 - .L_28)
.L_28:
        /*0090*/ 	.word	0x00000020
        /*0094*/ 	.word	0x00000001
        /*0098*/ 	.word	0x00000001


	//----- nvinfo : EIATTR_CBANK_PARAM_SIZE
	.align		4
.L_29:
        /*009c*/ 	.byte	0x03, 0x19
        /*009e*/ 	.short	0x0034


	//----- nvinfo : EIATTR_PARAM_CBANK
	.align		4
        /*00a0*/ 	.byte	0x04, 0x0a
        /*00a2*/ 	.short	(.L_31 - .L_30)
	.align		4
.L_30:
        /*00a4*/ 	.word	index@(.nv.constant0.triton_poi_fused__native_batch_norm_legit_no_training_1)
        /*00a8*/ 	.short	0x0210
        /*00aa*/ 	.short	0x0034


	//----- nvinfo : EIATTR_SW_WAR
	.align		4
.L_31:
        /*00ac*/ 	.byte	0x04, 0x36
        /*00ae*/ 	.short	(.L_33 - .L_32)
.L_32:
        /*00b0*/ 	.word	0x00000008
.L_33:


//--------------------- .nv.callgraph             --------------------------
	.section	.nv.callgraph,"",@"SHT_CUDA_CALLGRAPH"
	.align	4
	.sectionentsize	8
	.align		4
        /*0000*/ 	.word	0x00000000
	.align		4
        /*0004*/ 	.word	0xffffffff
	.align		4
        /*0008*/ 	.word	0x00000000
	.align		4
        /*000c*/ 	.word	0xfffffffe
	.align		4
        /*0010*/ 	.word	0x00000000
	.align		4
        /*0014*/ 	.word	0xfffffffd
	.align		4
        /*0018*/ 	.word	0x00000000
	.align		4
        /*001c*/ 	.word	0xfffffffc


//--------------------- .nv.constant4             --------------------------
	.section	.nv.constant4,"a",@progbits
	.align	8
	.align		8
.nv.constant4:
        /*0000*/ 	.dword	_$_str
	.align		8
        /*0008*/ 	.dword	_$_str_$_2


//--------------------- .text.triton_poi_fused__native_batch_norm_legit_no_training_1 --------------------------
	.section	.text.triton_poi_fused__native_batch_norm_legit_no_training_1,"ax",@progbits
	.align	128
        .global         triton_poi_fused__native_batch_norm_legit_no_training_1
        .type           triton_poi_fused__native_batch_norm_legit_no_training_1,@function
        .size           triton_poi_fused__native_batch_norm_legit_no_training_1,(.L_x_1 - triton_poi_fused__native_batch_norm_legit_no_training_1)
        .other          triton_poi_fused__native_batch_norm_legit_no_training_1,@"STO_CUDA_ENTRY STV_DEFAULT"
triton_poi_fused__native_batch_norm_legit_no_training_1:
.text.triton_poi_fused__native_batch_norm_legit_no_training_1:
[----:B------:R-:W0:Y:S01]  /*0000*/  LDC R1, c[0x0][0x28] ;  /* 0x00000a00ff017b82 */ /* 0x000e220000000800 */
[----:B------:R-:W1:Y:S07]  /*0010*/  S2R R16, SR_TID.X ;  /* 0x0000000000107919 */ /* 0x000e6e0000002100 */
[----:B------:R-:W2:Y:S01]  /*0020*/  LDC.64 R6, c[0x0][0x220] ;  /* 0x00008800ff067b82 */ /* 0x000ea20000000a00 */
[----:B------:R-:W-:Y:S01]  /*0030*/  HFMA2.MMA R12, -RZ, RZ, 0, 0 ;  /* 0x00000000ff0c7435 */ /* 0x000fe200000001ff */
[----:B------:R-:W-:Y:S01]  /*0040*/  ULDC.64 UR4, c[0x0][0x208] ;  /* 0x0000820000047ab9 */ /* 0x000fe20000000a00 */
[----:B------:R-:W3:Y:S05]  /*0050*/  S2R R13, SR_CTAID.X ;  /* 0x00000000000d7919 */ /* 0x000eea0000002500 */
[----:B------:R-:W4:Y:S08]  /*0060*/  LDC.64 R4, c[0x0][0x218] ;  /* 0x00008600ff047b82 */ /* 0x000f300000000a00 */
[----:B------:R-:W5:Y:S08]  /*0070*/  LDC.64 R8, c[0x0][0x228] ;  /* 0x00008a00ff087b82 */ /* 0x000f700000000a00 */
[----:B------:R-:W5:Y:S01]  /*0080*/  LDC.64 R10, c[0x0][0x230] ;  /* 0x00008c00ff0a7b82 */ /* 0x000f620000000a00 */
[----:B-1----:R-:W-:-:S02]  /*0090*/  LOP3.LUT R0, R16, 0xf, RZ, 0xc0, !PT ;  /* 0x0000000f10007812 */ /* 0x002fc400078ec0ff */
[----:B---3--:R-:W-:Y:S02]  /*00a0*/  SHF.R.S32.HI R2, RZ, 0x1b, R13 ;  /* 0x0000001bff027819 */ /* 0x008fe4000001140d */
[----:B------:R-:W-:Y:S02]  /*00b0*/  LEA R13, R13, R0, 0x4 ;  /* 0x000000000d0d7211 */ /* 0x000fe400078e20ff */
[----:B------:R-:W-:Y:S02]  /*00c0*/  SGXT R0, R2, 0x1 ;  /* 0x000000010200781a */ /* 0x000fe40000000200 */
[----:B------:R-:W-:Y:S01]  /*00d0*/  ISETP.GE.AND P0, PT, R13, 0x10, PT ;  /* 0x000000100d00780c */ /* 0x000fe20003f06270 */
[----:B------:R-:W1:Y:S01]  /*00e0*/  LDC.64 R2, c[0x0][0x210] ;  /* 0x00008400ff027b82 */ /* 0x000e620000000a00 */
[----:B------:R-:W-:-:S04]  /*00f0*/  LEA.HI R0, R0, R13, RZ, 0x2 ;  /* 0x0000000d00007211 */ /* 0x000fc800078f10ff */
[----:B------:R-:W-:-:S04]  /*0100*/  LOP3.LUT R0, R0, 0xfffffffc, RZ, 0xc0, !PT ;  /* 0xfffffffc00007812 */ /* 0x000fc800078ec0ff */
[----:B------:R-:W-:-:S05]  /*0110*/  IADD3 R15, R13, -R0, RZ ;  /* 0x800000000d0f7210 */ /* 0x000fca0007ffe0ff */
[----:B--2---:R-:W-:-:S05]  /*0120*/  IMAD.WIDE R6, R15, 0x4, R6 ;  /* 0x000000040f067825 */ /* 0x004fca00078e0206 */
[----:B------:R5:W2:Y:S01]  /*0130*/  @!P0 LDG.E.EL R12, desc[UR4][R6.64] ;  /* 0x00000004060c8981 */ /* 0x000aa2000c2e1900 */
[----:B------:R-:W-:Y:S01]  /*0140*/  IMAD.MOV.U32 R0, RZ, RZ, RZ ;  /* 0x000000ffff007224 */ /* 0x000fe200078e00ff */
[----:B------:R-:W-:Y:S01]  /*0150*/  MOV R17, RZ ;  /* 0x000000ff00117202 */ /* 0x000fe20000000f00 */
[----:B----4-:R-:W-:-:S04]  /*0160*/  IMAD.WIDE R4, R15, 0x4, R4 ;  /* 0x000000040f047825 */ /* 0x010fc800078e0204 */
[----:B-1----:R-:W-:Y:S01]  /*0170*/  IMAD.WIDE R2, R13, 0x4, R2 ;  /* 0x000000040d027825 */ /* 0x002fe200078e0202 */
[----:B------:R1:W3:Y:S03]  /*0180*/  @!P0 LDG.E.EL R17, desc[UR4][R4.64] ;  /* 0x0000000404118981 */ /* 0x0002e6000c2e1900 */
[C---:B-----5:R-:W-:Y:S01]  /*0190*/  IMAD.WIDE R6, R15.reuse, 0x4, R8 ;  /* 0x000000040f067825 */ /* 0x060fe200078e0208 */
[----:B------:R4:W3:Y:S03]  /*01a0*/  @!P0 LDG.E R0, desc[UR4][R2.64] ;  /* 0x0000000402008981 */ /* 0x0008e6000c1e1900 */
[----:B0-----:R-:W-:Y:S01]  /*01b0*/  IMAD.WIDE R8, R15, 0x4, R10 ;  /* 0x000000040f087825 */ /* 0x001fe200078e020a */
[----:B------:R-:W-:-:S06]  /*01c0*/  CS2R R10, SRZ ;  /* 0x00000000000a7805 */ /* 0x000fcc000001ff00 */
[----:B------:R-:W5:Y:S01]  /*01d0*/  @!P0 LDG.E.EL R10, desc[UR4][R6.64] ;  /* 0x00000004060a8981 */ /* 0x000f62000c2e1900 */
[----:B-1----:R-:W-:Y:S01]  /*01e0*/  IMAD.MOV.U32 R5, RZ, RZ, 0x3e800000 ;  /* 0x3e800000ff057424 */ /* 0x002fe200078e00ff */
[----:B----4-:R-:W0:Y:S02]  /*01f0*/  LDC.64 R2, c[0x0][0x238] ;  /* 0x00008e00ff027b82 */ /* 0x010e240000000a00 */
[----:B------:R-:W5:Y:S01]  /*0200*/  @!P0 LDG.E.EL R11, desc[UR4][R8.64] ;  /* 0x00000004080b8981 */ /* 0x000f62000c2e1900 */
[----:B0-----:R-:W-:-:S04]  /*0210*/  IMAD.WIDE R2, R13, 0x4, R2 ;  /* 0x000000040d027825 */ /* 0x001fc800078e0202 */
[----:B--2---:R-:W-:-:S04]  /*0220*/  FADD R12, R12, 0.0010000000474974513054 ;  /* 0x3a83126f0c0c7421 */ /* 0x004fc80000000000 */
[----:B------:R-:W0:Y:S02]  /*0230*/  MUFU.SQRT R14, R12 ;  /* 0x0000000c000e7308 */ /* 0x000e240000002000 */
[C---:B0-----:R-:W-:Y:S02]  /*0240*/  FSETP.GT.AND P0, PT, R14.reuse, 8.50705917302346158658e+37, PT ;  /* 0x7e8000000e00780b */ /* 0x041fe40003f04000 */
[----:B------:R-:W-:-:S11]  /*0250*/  FSETP.GEU.AND P1, PT, R14, 1.175494350822287508e-38, PT ;  /* 0x008000000e00780b */ /* 0x000fd60003f2e000 */
[----:B------:R-:W-:-:S04]  /*0260*/  @P0 FMUL R14, R14, 0.25 ;  /* 0x3e8000000e0e0820 */ /* 0x000fc80000400000 */
[----:B------:R-:W-:Y:S01]  /*0270*/  @!P1 FMUL R14, R14, 16777216 ;  /* 0x4b8000000e0e9820 */ /* 0x000fe20000400000 */
[----:B------:R-:W-:-:S05]  /*0280*/  FSEL R5, R5, 1, P0 ;  /* 0x3f80000005057808 */ /* 0x000fca0000000000 */
[----:B------:R-:W0:Y:S01]  /*0290*/  MUFU.RCP R14, R14 ;  /* 0x0000000e000e7308 */ /* 0x000e220000001000 */
[----:B------:R-:W-:Y:S01]  /*02a0*/  LOP3.LUT P0, RZ, R16, 0x10, RZ, 0xc0, !PT ;  /* 0x0000001010ff7812 */ /* 0x000fe2000780c0ff */
[----:B------:R-:W-:-:S03]  /*02b0*/  @!P1 FMUL R5, R5, 16777216 ;  /* 0x4b80000005059820 */ /* 0x000fc60000400000 */
[----:B------:R-:W-:Y:S01]  /*02c0*/  ISETP.LT.AND P0, PT, R13, 0x10, !P0 ;  /* 0x000000100d00780c */ /* 0x000fe20004701270 */
[----:B---3--:R-:W-:Y:S01]  /*02d0*/  FADD R0, -R17, R0 ;  /* 0x0000000011007221 */ /* 0x008fe20000000100 */
[----:B0-----:R-:W-:-:S04]  /*02e0*/  FMUL R5, R14, R5 ;  /* 0x000000050e057220 */ /* 0x001fc80000400000 */
[----:B------:R-:W-:-:S04]  /*02f0*/  FMUL R0, R0, R5 ;  /* 0x0000000500007220 */ /* 0x000fc80000400000 */
[----:B-----5:R-:W-:-:S03]  /*0300*/  FFMA R11, R0, R10, R11 ;  /* 0x0000000a000b7223 */ /* 0x020fc6000000000b */
[----:B------:R-:W-:Y:S05]  /*0310*/  @!P0 EXIT ;  /* 0x000000000000894d */ /* 0x000fea0003800000 */
[----:B------:R-:W-:Y:S01]  /*0320*/  STG.E desc[UR4][R2.64], R11 ;  /* 0x0000000b02007986 */ /* 0x000fe2000c101904 */
[----:B------:R-:W-:Y:S05]  /*0330*/  EXIT ;  /* 0x000000000000794d */ /* 0x000fea0003800000 */
.L_x_0:
[----:B------:R-:W-:-:S00]  /*0340*/  BRA `(.L_x_0) ;  /* 0xfffffffc00fc7947 */ /* 0x000fc0000383ffff */
[----:B------:R-:W-:-:S00]  /*0350*/  NOP ;  /* 0x0000000000007918 */ /* 0x000fc00000000000 */
        /* <DEDUP_REMOVED lines=10> */
.L_x_1:


//--------------------- .nv.global.init           --------------------------
	.section	.nv.global.init,"aw",@progbits
.nv.global.init:
	.type		_$_str,@object
	.size		_$_str,(_$_str_$_2 - _$_str)
_$_str:
        /*0000*/ 	.byte	0x5f, 0x5f, 0x43, 0x55, 0x44, 0x41, 0x5f, 0x46, 0x54, 0x5a, 0x00
	.type		_$_str_$_2,@object
	.size		_$_str_$_2,(.L_1 - _$_str_$_2)
_$_str_$_2:
        /*000b*/ 	.byte	0x5f, 0x5f, 0x43, 0x55, 0x44, 0x41, 0x5f, 0x50, 0x52, 0x45, 0x43, 0x5f, 0x53, 0x51, 0x52, 0x54
        /*001b*/ 	.byte	0x00
.L_1:


//--------------------- .nv.constant0.triton_poi_fused__native_batch_norm_legit_no_training_1 --------------------------
	.section	.nv.constant0.triton_poi_fused__native_batch_norm_legit_no_training_1,"a",@progbits
	.sectionflags	@""
	.align	4
.nv.constant0.triton_poi_fused__native_batch_norm_legit_no_training_1:
	.zero		580
